	.headerflags	@"EF_CUDA_TEXMODE_UNIFIED EF_CUDA_64BIT_ADDRESS EF_CUDA_ACCELERATORS EF_CUDA_SM90 EF_CUDA_VIRTUAL_SM(EF_CUDA_SM90)"
	.elftype	@"ET_EXEC"


//--------------------- .nv.info                  --------------------------
	.section	.nv.info,"",@"SHT_CUDA_INFO"
	.align	4


	//----- nvinfo : EIATTR_REGCOUNT
	.align		4
        /*0000*/ 	.byte	0x04, 0x2f
        /*0002*/ 	.short	(.L_1 - .L_0)
	.align		4
.L_0:
        /*0004*/ 	.word	index@(triton_poi_fused__native_batch_norm_legit_no_training_mul_relu_sigmoid_2)
        /*0008*/ 	.word	0x0000000c


	//----- nvinfo : EIATTR_MIN_STACK_SIZE
	.align		4
.L_1:
        /*000c*/ 	.byte	0x04, 0x12
        /*000e*/ 	.short	(.L_3 - .L_2)
	.align		4
.L_2:
        /*0010*/ 	.word	index@(triton_poi_fused__native_batch_norm_legit_no_training_mul_relu_sigmoid_2)
        /*0014*/ 	.word	0x00000000


	//----- nvinfo : EIATTR_FRAME_SIZE
	.align		4
.L_3:
        /*0018*/ 	.byte	0x04, 0x11
        /*001a*/ 	.short	(.L_5 - .L_4)
	.align		4
.L_4:
        /*001c*/ 	.word	index@(triton_poi_fused__native_batch_norm_legit_no_training_mul_relu_sigmoid_2)
        /*0020*/ 	.word	0x00000000


	//----- nvinfo : EIATTR_MIN_STACK_SIZE
	.align		4
.L_5:
        /*0024*/ 	.byte	0x04, 0x12
        /*0026*/ 	.short	(.L_7 - .L_6)
	.align		4
.L_6:
        /*0028*/ 	.word	index@(triton_poi_fused__native_batch_norm_legit_no_training_mul_relu_sigmoid_2)
        /*002c*/ 	.word	0x00000000
.L_7:


//--------------------- .nv.info.triton_poi_fused__native_batch_norm_legit_no_training_mul_relu_sigmoid_2 --------------------------
	.section	.nv.info.triton_poi_fused__native_batch_norm_legit_no_training_mul_relu_sigmoid_2,"",@"SHT_CUDA_INFO"
	.sectionflags	@""
	.align	4


	//----- nvinfo : EIATTR_CUDA_API_VERSION
	.align		4
        /*0000*/ 	.byte	0x04, 0x37
        /*0002*/ 	.short	(.L_9 - .L_8)
.L_8:
        /*0004*/ 	.word	0x0000007c


	//----- nvinfo : EIATTR_KPARAM_INFO
	.align		4
.L_9:
        /*0008*/ 	.byte	0x04, 0x17
        /*000a*/ 	.short	(.L_11 - .L_10)
.L_10:
        /*000c*/ 	.word	0x00000000
        /*0010*/ 	.short	0x0002
        /*0012*/ 	.short	0x0010
        /*0014*/ 	.byte	0x00, 0xf0, 0x11, 0x00


	//----- nvinfo : EIATTR_KPARAM_INFO
	.align		4
.L_11:
        /*0018*/ 	.byte	0x04, 0x17
        /*001a*/ 	.short	(.L_13 - .L_12)
.L_12:
        /*001c*/ 	.word	0x00000000
        /*0020*/ 	.short	0x0001
        /*0022*/ 	.short	0x0008
        /*0024*/ 	.byte	0x00, 0xf4, 0x21, 0x00


	//----- nvinfo : EIATTR_KPARAM_INFO
	.align		4
.L_13:
        /*0028*/ 	.byte	0x04, 0x17
        /*002a*/ 	.short	(.L_15 - .L_14)
.L_14:
        /*002c*/ 	.word	0x00000000
        /*0030*/ 	.short	0x0000
        /*0032*/ 	.short	0x0000
        /*0034*/ 	.byte	0x00, 0xf4, 0x21, 0x00


	//----- nvinfo : EIATTR_SPARSE_MMA_MASK
	.align		4
.L_15:
        /*0038*/ 	.byte	0x03, 0x50
        /*003a*/ 	.short	0x0000


	//----- nvinfo : EIATTR_MAXREG_COUNT
	.align		4
        /*003c*/ 	.byte	0x03, 0x1b
        /*003e*/ 	.short	0x00ff


	//----- nvinfo : EIATTR_EXIT_INSTR_OFFSETS
	.align		4
        /*0040*/ 	.byte	0x04, 0x1c
        /*0042*/ 	.short	(.L_17 - .L_16)


	//   ....[0]....
.L_16:
        /*0044*/ 	.word	0x00000140


	//   ....[1]....
        /*0048*/ 	.word	0x00000160


	//----- nvinfo : EIATTR_REQNTID
	.align		4
.L_17:
        /*004c*/ 	.byte	0x04, 0x10
        /*004e*/ 	.short	(.L_19 - .L_18)
.L_18:
        /*0050*/ 	.word	0x00000080
        /*0054*/ 	.word	0x00000001
        /*0058*/ 	.word	0x00000001


	//----- nvinfo : EIATTR_CBANK_PARAM_SIZE
	.align		4
.L_19:
        /*005c*/ 	.byte	0x03, 0x19
        /*005e*/ 	.short	0x0014


	//----- nvinfo : EIATTR_PARAM_CBANK
	.align		4
        /*0060*/ 	.byte	0x04, 0x0a
        /*0062*/ 	.short	(.L_21 - .L_20)
	.align		4
.L_20:
        /*0064*/ 	.word	index@(.nv.constant0.triton_poi_fused__native_batch_norm_legit_no_training_mul_relu_sigmoid_2)
        /*0068*/ 	.short	0x0210
        /*006a*/ 	.short	0x0014


	//----- nvinfo : EIATTR_SW_WAR
	.align		4
.L_21:
        /*006c*/ 	.byte	0x04, 0x36
        /*006e*/ 	.short	(.L_23 - .L_22)
.L_22:
        /*0070*/ 	.word	0x00000008
.L_23:


//--------------------- .nv.callgraph             --------------------------
	.section	.nv.callgraph,"",@"SHT_CUDA_CALLGRAPH"
	.align	4
	.sectionentsize	8
	.align		4
        /*0000*/ 	.word	0x00000000
	.align		4
        /*0004*/ 	.word	0xffffffff
	.align		4
        /*0008*/ 	.word	0x00000000
	.align		4
        /*000c*/ 	.word	0xfffffffe
	.align		4
        /*0010*/ 	.word	0x00000000
	.align		4
        /*0014*/ 	.word	0xfffffffd
	.align		4
        /*0018*/ 	.word	0x00000000
	.align		4
        /*001c*/ 	.word	0xfffffffc


//--------------------- .text.triton_poi_fused__native_batch_norm_legit_no_training_mul_relu_sigmoid_2 --------------------------
	.section	.text.triton_poi_fused__native_batch_norm_legit_no_training_mul_relu_sigmoid_2,"ax",@progbits
	.align	128
        .global         triton_poi_fused__native_batch_norm_legit_no_training_mul_relu_sigmoid_2
        .type           triton_poi_fused__native_batch_norm_legit_no_training_mul_relu_sigmoid_2,@function
        .size           triton_poi_fused__native_batch_norm_legit_no_training_mul_relu_sigmoid_2,(.L_x_1 - triton_poi_fused__native_batch_norm_legit_no_training_mul_relu_sigmoid_2)
        .other          triton_poi_fused__native_batch_norm_legit_no_training_mul_relu_sigmoid_2,@"STO_CUDA_ENTRY STV_DEFAULT"
triton_poi_fused__native_batch_norm_legit_no_training_mul_relu_sigmoid_2:
.text.triton_poi_fused__native_batch_norm_legit_no_training_mul_relu_sigmoid_2:
[----:B------:R-:W0:Y:S02]  /*0000*/  LDC R1, c[0x0][0x28] ;  /* 0x00000a00ff017b82 */ /* 0x000e240000000800 */
[----:B------:R-:W1:Y:S01]  /*0010*/  S2R R0, SR_TID.X ;  /* 0x0000000000007919 */ /* 0x000e620000002100 */
[----:B------:R-:W2:Y:S01]  /*0020*/  LDC.64 R2, c[0x0][0x210] ;  /* 0x00008400ff027b82 */ /* 0x000ea20000000a00 */
[----:B------:R-:W-:Y:S01]  /*0030*/  ULDC.64 UR4, c[0x0][0x208] ;  /* 0x0000820000047ab9 */ /* 0x000fe20000000a00 */
[----:B------:R-:W3:Y:S06]  /*0040*/  S2R R7, SR_CTAID.X ;  /* 0x0000000000077919 */ /* 0x000eec0000002500 */
[----:B------:R-:W4:Y:S01]  /*0050*/  LDC.64 R4, c[0x0][0x218] ;  /* 0x00008600ff047b82 */ /* 0x000f220000000a00 */
[----:B-1----:R-:W-:-:S02]  /*0060*/  LOP3.LUT R0, R0, 0x7f, RZ, 0xc0, !PT ;  /* 0x0000007f00007812 */ /* 0x002fc400078ec0ff */
[----:B---3--:R-:W-:-:S03]  /*0070*/  SHF.R.S32.HI R6, RZ, 0x18, R7 ;  /* 0x00000018ff067819 */ /* 0x008fc60000011407 */
[----:B------:R-:W-:Y:S01]  /*0080*/  IMAD R7, R7, 0x80, R0 ;  /* 0x0000008007077824 */ /* 0x000fe200078e0200 */
[----:B------:R-:W-:-:S03]  /*0090*/  SGXT R0, R6, 0x1 ;  /* 0x000000010600781a */ /* 0x000fc60000000200 */
[C---:B--2---:R-:W-:Y:S01]  /*00a0*/  IMAD.WIDE R2, R7.reuse, 0x4, R2 ;  /* 0x0000000407027825 */ /* 0x044fe200078e0202 */
[----:B------:R-:W-:Y:S02]  /*00b0*/  ISETP.GE.AND P0, PT, R7, 0x100, PT ;  /* 0x000001000700780c */ /* 0x000fe40003f06270 */
[----:B------:R-:W-:Y:S01]  /*00c0*/  LEA.HI R0, R0, R7, RZ, 0x4 ;  /* 0x0000000700007211 */ /* 0x000fe200078f20ff */
[----:B------:R-:W-:-:S03]  /*00d0*/  IMAD.MOV.U32 R7, RZ, RZ, RZ ;  /* 0x000000ffff077224 */ /* 0x000fc600078e00ff */
[----:B------:R-:W-:Y:S01]  /*00e0*/  SHF.R.S32.HI R9, RZ, 0x4, R0 ;  /* 0x00000004ff097819 */ /* 0x000fe20000011400 */
[----:B------:R-:W-:-:S04]  /*00f0*/  IMAD.MOV.U32 R0, RZ, RZ, RZ ;  /* 0x000000ffff007224 */ /* 0x000fc800078e00ff */
[----:B----4-:R-:W-:Y:S02]  /*0100*/  IMAD.WIDE R4, R9, 0x4, R4 ;  /* 0x0000000409047825 */ /* 0x010fe400078e0204 */
[----:B------:R-:W2:Y:S04]  /*0110*/  @!P0 LDG.E R0, desc[UR4][R2.64] ;  /* 0x0000000402008981 */ /* 0x000ea8000c1e1900 */
[----:B------:R-:W2:Y:S02]  /*0120*/  @!P0 LDG.E.EL R7, desc[UR4][R4.64] ;  /* 0x0000000404078981 */ /* 0x000ea4000c2e1900 */
[----:B--2---:R-:W-:Y:S01]  /*0130*/  FMUL R7, R7, R0 ;  /* 0x0000000007077220 */ /* 0x004fe20000400000 */
[----:B------:R-:W-:Y:S06]  /*0140*/  @P0 EXIT ;  /* 0x000000000000094d */ /* 0x000fec0003800000 */
[----:B------:R-:W-:Y:S01]  /*0150*/  STG.E desc[UR4][R2.64], R7 ;  /* 0x0000000702007986 */ /* 0x000fe2000c101904 */
[----:B------:R-:W-:Y:S05]  /*0160*/  EXIT ;  /* 0x000000000000794d */ /* 0x000fea0003800000 */
.L_x_0:
[----:B------:R-:W-:-:S00]  /*0170*/  BRA `(.L_x_0) ;  /* 0xfffffffc00fc7947 */ /* 0x000fc0000383ffff */
[----:B------:R-:W-:-:S00]  /*0180*/  NOP ;  /* 0x0000000000007918 */ /* 0x000fc00000000000 */
[----:B------:R-:W-:-:S00]  /*0190*/  NOP ;  /* 0x0000000000007918 */ /* 0x000fc00000000000 */
[----:B------:R-:W-:-:S00]  /*01a0*/  NOP ;  /* 0x0000000000007918 */ /* 0x000fc00000000000 */
[----:B------:R-:W-:-:S00]  /*01b0*/  NOP ;  /* 0x0000000000007918 */ /* 0x000fc00000000000 */
[----:B------:R-:W-:-:S00]  /*01c0*/  NOP ;  /* 0x0000000000007918 */ /* 0x000fc00000000000 */
[----:B------:R-:W-:-:S00]  /*01d0*/  NOP ;  /* 0x0000000000007918 */ /* 0x000fc00000000000 */
[----:B------:R-:W-:-:S00]  /*01e0*/  NOP ;  /* 0x0000000000007918 */ /* 0x000fc00000000000 */
[----:B------:R-:W-:-:S00]  /*01f0*/  NOP ;  /* 0x0000000000007918 */ /* 0x000fc00000000000 */
.L_x_1:


//--------------------- .nv.constant0.triton_poi_fused__native_batch_norm_legit_no_training_mul_relu_sigmoid_2 --------------------------
	.section	.nv.constant0.triton_poi_fused__native_batch_norm_legit_no_training_mul_relu_sigmoid_2,"a",@progbits
	.sectionflags	@""
	.align	4
.nv.constant0.triton_poi_fused__native_batch_norm_legit_no_training_mul_relu_sigmoid_2:
	.zero		548
